//
// Generated by NVIDIA NVVM Compiler
//
// Compiler Build ID: CL-36424714
// Cuda compilation tools, release 13.0, V13.0.88
// Based on NVVM 20.0.0
//

.version 9.0
.target sm_100
.address_size 64

	// .globl	_Z20windowSumNaiveKernelPKfPfi
// _ZZ15windowSumKernelPKfPfiE4temp has been demoted

.visible .entry _Z20windowSumNaiveKernelPKfPfi(
	.param .u64 .ptr .align 1 _Z20windowSumNaiveKernelPKfPfi_param_0,
	.param .u64 .ptr .align 1 _Z20windowSumNaiveKernelPKfPfi_param_1,
	.param .u32 _Z20windowSumNaiveKernelPKfPfi_param_2
)
{
	.reg .pred 	%p<2>;
	.reg .b32 	%r<6>;
	.reg .b32 	%f<15>;
	.reg .b64 	%rd<8>;

	ld.param.u64 	%rd1, [_Z20windowSumNaiveKernelPKfPfi_param_0];
	ld.param.u64 	%rd2, [_Z20windowSumNaiveKernelPKfPfi_param_1];
	ld.param.u32 	%r2, [_Z20windowSumNaiveKernelPKfPfi_param_2];
	mov.u32 	%r3, %ntid.x;
	mov.u32 	%r4, %ctaid.x;
	mov.u32 	%r5, %tid.x;
	mad.lo.s32 	%r1, %r3, %r4, %r5;
	setp.ge.s32 	%p1, %r1, %r2;
	@%p1 bra 	$L__BB0_2;
	cvta.to.global.u64 	%rd3, %rd2;
	cvta.to.global.u64 	%rd4, %rd1;
	mul.wide.s32 	%rd5, %r1, 4;
	add.s64 	%rd6, %rd4, %rd5;
	ld.global.f32 	%f1, [%rd6];
	add.f32 	%f2, %f1, 0f00000000;
	ld.global.f32 	%f3, [%rd6+4];
	add.f32 	%f4, %f2, %f3;
	ld.global.f32 	%f5, [%rd6+8];
	add.f32 	%f6, %f4, %f5;
	ld.global.f32 	%f7, [%rd6+12];
	add.f32 	%f8, %f6, %f7;
	ld.global.f32 	%f9, [%rd6+16];
	add.f32 	%f10, %f8, %f9;
	ld.global.f32 	%f11, [%rd6+20];
	add.f32 	%f12, %f10, %f11;
	ld.global.f32 	%f13, [%rd6+24];
	add.f32 	%f14, %f12, %f13;
	add.s64 	%rd7, %rd3, %rd5;
	st.global.f32 	[%rd7], %f14;
$L__BB0_2:
	ret;

}
	// .globl	_Z15windowSumKernelPKfPfi
.visible .entry _Z15windowSumKernelPKfPfi(
	.param .u64 .ptr .align 1 _Z15windowSumKernelPKfPfi_param_0,
	.param .u64 .ptr .align 1 _Z15windowSumKernelPKfPfi_param_1,
	.param .u32 _Z15windowSumKernelPKfPfi_param_2
)
{
	.reg .pred 	%p<3>;
	.reg .b32 	%r<9>;
	.reg .b32 	%f<18>;
	.reg .b64 	%rd<9>;
	// demoted variable
	.shared .align 4 .b8 _ZZ15windowSumKernelPKfPfiE4temp[2072];
	ld.param.u64 	%rd2, [_Z15windowSumKernelPKfPfi_param_0];
	ld.param.u64 	%rd3, [_Z15windowSumKernelPKfPfi_param_1];
	ld.param.u32 	%r4, [_Z15windowSumKernelPKfPfi_param_2];
	mov.u32 	%r5, %ntid.x;
	mov.u32 	%r6, %ctaid.x;
	mov.u32 	%r1, %tid.x;
	mad.lo.s32 	%r2, %r5, %r6, %r1;
	setp.ge.s32 	%p1, %r2, %r4;
	@%p1 bra 	$L__BB1_4;
	cvta.to.global.u64 	%rd4, %rd2;
	mul.wide.s32 	%rd5, %r2, 4;
	add.s64 	%rd1, %rd4, %rd5;
	ld.global.f32 	%f1, [%rd1+12];
	shl.b32 	%r7, %r1, 2;
	mov.u32 	%r8, _ZZ15windowSumKernelPKfPfiE4temp;
	add.s32 	%r3, %r8, %r7;
	st.shared.f32 	[%r3+12], %f1;
	setp.gt.u32 	%p2, %r1, 2;
	@%p2 bra 	$L__BB1_3;
	ld.global.f32 	%f2, [%rd1];
	st.shared.f32 	[%r3], %f2;
	ld.global.f32 	%f3, [%rd1+2060];
	st.shared.f32 	[%r3+2060], %f3;
$L__BB1_3:
	bar.sync 	0;
	ld.shared.f32 	%f4, [%r3];
	add.f32 	%f5, %f4, 0f00000000;
	ld.shared.f32 	%f6, [%r3+4];
	add.f32 	%f7, %f5, %f6;
	ld.shared.f32 	%f8, [%r3+8];
	add.f32 	%f9, %f7, %f8;
	ld.shared.f32 	%f10, [%r3+12];
	add.f32 	%f11, %f9, %f10;
	ld.shared.f32 	%f12, [%r3+16];
	add.f32 	%f13, %f11, %f12;
	ld.shared.f32 	%f14, [%r3+20];
	add.f32 	%f15, %f13, %f14;
	ld.shared.f32 	%f16, [%r3+24];
	add.f32 	%f17, %f15, %f16;
	cvta.to.global.u64 	%rd6, %rd3;
	add.s64 	%rd8, %rd6, %rd5;
	st.global.f32 	[%rd8], %f17;
$L__BB1_4:
	ret;

}


// ===== COMPILED SASS (sm_100) =====

	.target	sm_100

	.elftype	@"ET_EXEC"


//--------------------- .note.nv.tkinfo           --------------------------
	.section	.note.nv.tkinfo,"",@"SHT_NOTE"
	.sectionflags	@"SHF_NOTE_NV_TKINFO"
	.tkinfo
        /*0018*/ 	.word	0x00000002
        /*0030*/ 	.string	""
        /*0030*/ 	.string	"ptxas"
        /*0030*/ 	.string	"Cuda compilation tools, release 13.0, V13.0.88"
        /*0030*/ 	.string	"Build cuda_13.0.r13.0/compiler.36424714_0"
        /*0030*/ 	.string	"-arch sm_100 -m 64 "



//--------------------- .note.nv.cuinfo           --------------------------
	.section	.note.nv.cuinfo,"",@"SHT_NOTE"
	.sectionflags	@"SHF_NOTE_NV_CUINFO"
        /*0018*/ 	.short	0x0002
        /*001a*/ 	.short	0x0064
        /*001c*/ 	.short	0x0082
	.zero		2


//--------------------- .nv.info                  --------------------------
	.section	.nv.info,"",@"SHT_CUDA_INFO"
	.align	4


	//----- nvinfo : EIATTR_REGCOUNT
	.align		4
        /*0000*/ 	.byte	0x04, 0x2f
        /*0002*/ 	.short	(.L_1 - .L_0)
	.align		4
.L_0:
        /*0004*/ 	.word	index@(_Z20windowSumNaiveKernelPKfPfi)
        /*0008*/ 	.word	0x00000016


	//----- nvinfo : EIATTR_FRAME_SIZE
	.align		4
.L_1:
        /*000c*/ 	.byte	0x04, 0x11
        /*000e*/ 	.short	(.L_3 - .L_2)
	.align		4
.L_2:
        /*0010*/ 	.word	index@(_Z20windowSumNaiveKernelPKfPfi)
        /*0014*/ 	.word	0x00000000


	//----- nvinfo : EIATTR_REGCOUNT
	.align		4
.L_3:
        /*0018*/ 	.byte	0x04, 0x2f
        /*001a*/ 	.short	(.L_5 - .L_4)
	.align		4
.L_4:
        /*001c*/ 	.word	index@(_Z15windowSumKernelPKfPfi)
        /*0020*/ 	.word	0x00000016


	//----- nvinfo : EIATTR_FRAME_SIZE
	.align		4
.L_5:
        /*0024*/ 	.byte	0x04, 0x11
        /*0026*/ 	.short	(.L_7 - .L_6)
	.align		4
.L_6:
        /*0028*/ 	.word	index@(_Z15windowSumKernelPKfPfi)
        /*002c*/ 	.word	0x00000000


	//----- nvinfo : EIATTR_MIN_STACK_SIZE
	.align		4
.L_7:
        /*0030*/ 	.byte	0x04, 0x12
        /*0032*/ 	.short	(.L_9 - .L_8)
	.align		4
.L_8:
        /*0034*/ 	.word	index@(_Z15windowSumKernelPKfPfi)
        /*0038*/ 	.word	0x00000000


	//----- nvinfo : EIATTR_MIN_STACK_SIZE
	.align		4
.L_9:
        /*003c*/ 	.byte	0x04, 0x12
        /*003e*/ 	.short	(.L_11 - .L_10)
	.align		4
.L_10:
        /*0040*/ 	.word	index@(_Z20windowSumNaiveKernelPKfPfi)
        /*0044*/ 	.word	0x00000000
.L_11:


//--------------------- .nv.compat                --------------------------
	.section	.nv.compat,"",@"SHT_CUDA_COMPAT_INFO"
	.align	4
        /*0000*/ 	.byte	0x02, 0x09, 0x00, 0x00, 0x02, 0x02, 0x01, 0x00, 0x02, 0x05, 0x05, 0x00, 0x03, 0x07, 0x01, 0x01
        /*0010*/ 	.byte	0x02, 0x03, 0x00, 0x00, 0x02, 0x06, 0x01, 0x00, 0x04, 0x0b, 0x08, 0x00, 0x09, 0x00, 0x00, 0x00
        /*0020*/ 	.byte	0x00, 0x00, 0x00, 0x00


//--------------------- .nv.info._Z15windowSumKernelPKfPfi --------------------------
	.section	.nv.info._Z15windowSumKernelPKfPfi,"",@"SHT_CUDA_INFO"
	.sectionflags	@""
	.align	4


	//----- nvinfo : EIATTR_CUDA_API_VERSION
	.align		4
        /*0000*/ 	.byte	0x04, 0x37
        /*0002*/ 	.short	(.L_13 - .L_12)
.L_12:
        /*0004*/ 	.word	0x00000082


	//----- nvinfo : EIATTR_KPARAM_INFO
	.align		4
.L_13:
        /*0008*/ 	.byte	0x04, 0x17
        /*000a*/ 	.short	(.L_15 - .L_14)
.L_14:
        /*000c*/ 	.word	0x00000000
        /*0010*/ 	.short	0x0002
        /*0012*/ 	.short	0x0010
        /*0014*/ 	.byte	0x00, 0xf0, 0x11, 0x00


	//----- nvinfo : EIATTR_KPARAM_INFO
	.align		4
.L_15:
        /*0018*/ 	.byte	0x04, 0x17
        /*001a*/ 	.short	(.L_17 - .L_16)
.L_16:
        /*001c*/ 	.word	0x00000000
        /*0020*/ 	.short	0x0001
        /*0022*/ 	.short	0x0008
        /*0024*/ 	.byte	0x00, 0xf5, 0x21, 0x00


	//----- nvinfo : EIATTR_KPARAM_INFO
	.align		4
.L_17:
        /*0028*/ 	.byte	0x04, 0x17
        /*002a*/ 	.short	(.L_19 - .L_18)
.L_18:
        /*002c*/ 	.word	0x00000000
        /*0030*/ 	.short	0x0000
        /*0032*/ 	.short	0x0000
        /*0034*/ 	.byte	0x00, 0xf5, 0x21, 0x00


	//----- nvinfo : EIATTR_SPARSE_MMA_MASK
	.align		4
.L_19:
        /*0038*/ 	.byte	0x03, 0x50
        /*003a*/ 	.short	0x0000


	//----- nvinfo : EIATTR_MAXREG_COUNT
	.align		4
        /*003c*/ 	.byte	0x03, 0x1b
        /*003e*/ 	.short	0x00ff


	//----- nvinfo : EIATTR_NUM_BARRIERS
	.align		4
        /*0040*/ 	.byte	0x02, 0x4c
        /*0042*/ 	.byte	0x01
	.zero		1


	//----- nvinfo : EIATTR_MERCURY_ISA_VERSION
	.align		4
        /*0044*/ 	.byte	0x03, 0x5f
        /*0046*/ 	.short	0x0101


	//----- nvinfo : EIATTR_VRC_CTA_INIT_COUNT
	.align		4
        /*0048*/ 	.byte	0x02, 0x4a
	.zero		1
	.zero		1


	//----- nvinfo : EIATTR_EXIT_INSTR_OFFSETS
	.align		4
        /*004c*/ 	.byte	0x04, 0x1c
        /*004e*/ 	.short	(.L_21 - .L_20)


	//   ....[0]....
.L_20:
        /*0050*/ 	.word	0x00000070


	//   ....[1]....
        /*0054*/ 	.word	0x00000280


	//----- nvinfo : EIATTR_CBANK_PARAM_SIZE
	.align		4
.L_21:
        /*0058*/ 	.byte	0x03, 0x19
        /*005a*/ 	.short	0x0014


	//----- nvinfo : EIATTR_PARAM_CBANK
	.align		4
        /*005c*/ 	.byte	0x04, 0x0a
        /*005e*/ 	.short	(.L_23 - .L_22)
	.align		4
.L_22:
        /*0060*/ 	.word	index@(.nv.constant0._Z15windowSumKernelPKfPfi)
        /*0064*/ 	.short	0x0380
        /*0066*/ 	.short	0x0014


	//----- nvinfo : EIATTR_SW_WAR
	.align		4
.L_23:
        /*0068*/ 	.byte	0x04, 0x36
        /*006a*/ 	.short	(.L_25 - .L_24)
.L_24:
        /*006c*/ 	.word	0x00000008
.L_25:


//--------------------- .nv.info._Z20windowSumNaiveKernelPKfPfi --------------------------
	.section	.nv.info._Z20windowSumNaiveKernelPKfPfi,"",@"SHT_CUDA_INFO"
	.sectionflags	@""
	.align	4


	//----- nvinfo : EIATTR_CUDA_API_VERSION
	.align		4
        /*0000*/ 	.byte	0x04, 0x37
        /*0002*/ 	.short	(.L_27 - .L_26)
.L_26:
        /*0004*/ 	.word	0x00000082


	//----- nvinfo : EIATTR_KPARAM_INFO
	.align		4
.L_27:
        /*0008*/ 	.byte	0x04, 0x17
        /*000a*/ 	.short	(.L_29 - .L_28)
.L_28:
        /*000c*/ 	.word	0x00000000
        /*0010*/ 	.short	0x0002
        /*0012*/ 	.short	0x0010
        /*0014*/ 	.byte	0x00, 0xf0, 0x11, 0x00


	//----- nvinfo : EIATTR_KPARAM_INFO
	.align		4
.L_29:
        /*0018*/ 	.byte	0x04, 0x17
        /*001a*/ 	.short	(.L_31 - .L_30)
.L_30:
        /*001c*/ 	.word	0x00000000
        /*0020*/ 	.short	0x0001
        /*0022*/ 	.short	0x0008
        /*0024*/ 	.byte	0x00, 0xf5, 0x21, 0x00


	//----- nvinfo : EIATTR_KPARAM_INFO
	.align		4
.L_31:
        /*0028*/ 	.byte	0x04, 0x17
        /*002a*/ 	.short	(.L_33 - .L_32)
.L_32:
        /*002c*/ 	.word	0x00000000
        /*0030*/ 	.short	0x0000
        /*0032*/ 	.short	0x0000
        /*0034*/ 	.byte	0x00, 0xf5, 0x21, 0x00


	//----- nvinfo : EIATTR_SPARSE_MMA_MASK
	.align		4
.L_33:
        /*0038*/ 	.byte	0x03, 0x50
        /*003a*/ 	.short	0x0000


	//----- nvinfo : EIATTR_MAXREG_COUNT
	.align		4
        /*003c*/ 	.byte	0x03, 0x1b
        /*003e*/ 	.short	0x00ff


	//----- nvinfo : EIATTR_MERCURY_ISA_VERSION
	.align		4
        /*0040*/ 	.byte	0x03, 0x5f
        /*0042*/ 	.short	0x0101


	//----- nvinfo : EIATTR_VRC_CTA_INIT_COUNT
	.align		4
        /*0044*/ 	.byte	0x02, 0x4a
	.zero		1
	.zero		1


	//----- nvinfo : EIATTR_EXIT_INSTR_OFFSETS
	.align		4
        /*0048*/ 	.byte	0x04, 0x1c
        /*004a*/ 	.short	(.L_35 - .L_34)


	//   ....[0]....
.L_34:
        /*004c*/ 	.word	0x00000070


	//   ....[1]....
        /*0050*/ 	.word	0x000001c0


	//----- nvinfo : EIATTR_CBANK_PARAM_SIZE
	.align		4
.L_35:
        /*0054*/ 	.byte	0x03, 0x19
        /*0056*/ 	.short	0x0014


	//----- nvinfo : EIATTR_PARAM_CBANK
	.align		4
        /*0058*/ 	.byte	0x04, 0x0a
        /*005a*/ 	.short	(.L_37 - .L_36)
	.align		4
.L_36:
        /*005c*/ 	.word	index@(.nv.constant0._Z20windowSumNaiveKernelPKfPfi)
        /*0060*/ 	.short	0x0380
        /*0062*/ 	.short	0x0014


	//----- nvinfo : EIATTR_SW_WAR
	.align		4
.L_37:
        /*0064*/ 	.byte	0x04, 0x36
        /*0066*/ 	.short	(.L_39 - .L_38)
.L_38:
        /*0068*/ 	.word	0x00000008
.L_39:


//--------------------- .nv.callgraph             --------------------------
	.section	.nv.callgraph,"",@"SHT_CUDA_CALLGRAPH"
	.align	4
	.sectionentsize	8
	.align		4
        /*0000*/ 	.word	0x00000000
	.align		4
        /*0004*/ 	.word	0xffffffff
	.align		4
        /*0008*/ 	.word	0x00000000
	.align		4
        /*000c*/ 	.word	0xfffffffe
	.align		4
        /*0010*/ 	.word	0x00000000
	.align		4
        /*0014*/ 	.word	0xfffffffd
	.align		4
        /*0018*/ 	.word	0x00000000
	.align		4
        /*001c*/ 	.word	0xfffffffc


//--------------------- .text._Z15windowSumKernelPKfPfi --------------------------
	.section	.text._Z15windowSumKernelPKfPfi,"ax",@progbits
	.align	128
        .global         _Z15windowSumKernelPKfPfi
        .type           _Z15windowSumKernelPKfPfi,@function
        .size           _Z15windowSumKernelPKfPfi,(.L_x_2 - _Z15windowSumKernelPKfPfi)
        .other          _Z15windowSumKernelPKfPfi,@"STO_CUDA_ENTRY STV_DEFAULT"
_Z15windowSumKernelPKfPfi:
.text._Z15windowSumKernelPKfPfi:
[----:B------:R-:W-:Y:S01]  /*0000*/  LDC R1, c[0x0][0x37c] ;  /* 0x0000df00ff017b82 */ /* 0x000fe20000000800 */
[----:B------:R-:W0:Y:S01]  /*0010*/  S2R R5, SR_CTAID.X ;  /* 0x0000000000057919 */ /* 0x000e220000002500 */
[----:B------:R-:W0:Y:S01]  /*0020*/  LDCU UR4, c[0x0][0x360] ;  /* 0x00006c00ff0477ac */ /* 0x000e220008000800 */
[----:B------:R-:W0:Y:S01]  /*0030*/  S2R R8, SR_TID.X ;  /* 0x0000000000087919 */ /* 0x000e220000002100 */
[----:B------:R-:W1:Y:S01]  /*0040*/  LDCU UR5, c[0x0][0x390] ;  /* 0x00007200ff0577ac */ /* 0x000e620008000800 */
[----:B0-----:R-:W-:-:S05]  /*0050*/  IMAD R5, R5, UR4, R8 ;  /* 0x0000000405057c24 */ /* 0x001fca000f8e0208 */
[----:B-1----:R-:W-:-:S13]  /*0060*/  ISETP.GE.AND P0, PT, R5, UR5, PT ;  /* 0x0000000505007c0c */ /* 0x002fda000bf06270 */
[----:B------:R-:W-:Y:S05]  /*0070*/  @P0 EXIT ;  /* 0x000000000000094d */ /* 0x000fea0003800000 */
[----:B------:R-:W0:Y:S01]  /*0080*/  LDC.64 R2, c[0x0][0x380] ;  /* 0x0000e000ff027b82 */ /* 0x000e220000000a00 */
[----:B------:R-:W1:Y:S01]  /*0090*/  LDCU.64 UR6, c[0x0][0x358] ;  /* 0x00006b00ff0677ac */ /* 0x000e620008000a00 */
[----:B------:R-:W-:Y:S01]  /*00a0*/  ISETP.GT.U32.AND P0, PT, R8, 0x2, PT ;  /* 0x000000020800780c */ /* 0x000fe20003f04070 */
[----:B0-----:R-:W-:-:S05]  /*00b0*/  IMAD.WIDE R2, R5, 0x4, R2 ;  /* 0x0000000405027825 */ /* 0x001fca00078e0202 */
[----:B-1----:R-:W2:Y:S07]  /*00c0*/  LDG.E R0, desc[UR6][R2.64+0xc] ;  /* 0x00000c0602007981 */ /* 0x002eae000c1e1900 */
[----:B------:R-:W3:Y:S04]  /*00d0*/  @!P0 LDG.E R4, desc[UR6][R2.64] ;  /* 0x0000000602048981 */ /* 0x000ee8000c1e1900 */
[----:B------:R0:W4:Y:S01]  /*00e0*/  @!P0 LDG.E R6, desc[UR6][R2.64+0x80c] ;  /* 0x00080c0602068981 */ /* 0x000122000c1e1900 */
[----:B------:R-:W1:Y:S01]  /*00f0*/  S2UR UR5, SR_CgaCtaId ;  /* 0x00000000000579c3 */ /* 0x000e620000008800 */
[----:B------:R-:W-:-:S07]  /*0100*/  UMOV UR4, 0x400 ;  /* 0x0000040000047882 */ /* 0x000fce0000000000 */
[----:B0-----:R-:W0:Y:S01]  /*0110*/  LDC.64 R2, c[0x0][0x388] ;  /* 0x0000e200ff027b82 */ /* 0x001e220000000a00 */
[----:B-1----:R-:W-:-:S06]  /*0120*/  ULEA UR4, UR5, UR4, 0x18 ;  /* 0x0000000405047291 */ /* 0x002fcc000f8ec0ff */
[----:B------:R-:W-:Y:S01]  /*0130*/  LEA R7, R8, UR4, 0x2 ;  /* 0x0000000408077c11 */ /* 0x000fe2000f8e10ff */
[----:B0-----:R-:W-:-:S04]  /*0140*/  IMAD.WIDE R2, R5, 0x4, R2 ;  /* 0x0000000405027825 */ /* 0x001fc800078e0202 */
[----:B--2---:R-:W-:Y:S04]  /*0150*/  STS [R7+0xc], R0 ;  /* 0x00000c0007007388 */ /* 0x004fe80000000800 */
[----:B---3--:R-:W-:Y:S04]  /*0160*/  @!P0 STS [R7], R4 ;  /* 0x0000000407008388 */ /* 0x008fe80000000800 */
[----:B----4-:R-:W-:Y:S01]  /*0170*/  @!P0 STS [R7+0x80c], R6 ;  /* 0x00080c0607008388 */ /* 0x010fe20000000800 */
[----:B------:R-:W-:Y:S06]  /*0180*/  BAR.SYNC.DEFER_BLOCKING 0x0 ;  /* 0x0000000000007b1d */ /* 0x000fec0000010000 */
[----:B------:R-:W0:Y:S04]  /*0190*/  LDS R8, [R7] ;  /* 0x0000000007087984 */ /* 0x000e280000000800 */
[----:B------:R-:W1:Y:S04]  /*01a0*/  LDS R9, [R7+0x4] ;  /* 0x0000040007097984 */ /* 0x000e680000000800 */
[----:B------:R-:W2:Y:S04]  /*01b0*/  LDS R11, [R7+0x8] ;  /* 0x00000800070b7984 */ /* 0x000ea80000000800 */
[----:B------:R-:W3:Y:S04]  /*01c0*/  LDS R13, [R7+0xc] ;  /* 0x00000c00070d7984 */ /* 0x000ee80000000800 */
[----:B------:R-:W4:Y:S04]  /*01d0*/  LDS R15, [R7+0x10] ;  /* 0x00001000070f7984 */ /* 0x000f280000000800 */
[----:B------:R-:W5:Y:S04]  /*01e0*/  LDS R17, [R7+0x14] ;  /* 0x0000140007117984 */ /* 0x000f680000000800 */
[----:B------:R-:W5:Y:S01]  /*01f0*/  LDS R19, [R7+0x18] ;  /* 0x0000180007137984 */ /* 0x000f620000000800 */
[----:B0-----:R-:W-:-:S04]  /*0200*/  FADD R8, RZ, R8 ;  /* 0x00000008ff087221 */ /* 0x001fc80000000000 */
[----:B-1----:R-:W-:-:S04]  /*0210*/  FADD R8, R8, R9 ;  /* 0x0000000908087221 */ /* 0x002fc80000000000 */
[----:B--2---:R-:W-:-:S04]  /*0220*/  FADD R8, R8, R11 ;  /* 0x0000000b08087221 */ /* 0x004fc80000000000 */
[----:B---3--:R-:W-:-:S04]  /*0230*/  FADD R8, R8, R13 ;  /* 0x0000000d08087221 */ /* 0x008fc80000000000 */
[----:B----4-:R-:W-:-:S04]  /*0240*/  FADD R8, R8, R15 ;  /* 0x0000000f08087221 */ /* 0x010fc80000000000 */
[----:B-----5:R-:W-:-:S04]  /*0250*/  FADD R8, R8, R17 ;  /* 0x0000001108087221 */ /* 0x020fc80000000000 */
[----:B------:R-:W-:-:S05]  /*0260*/  FADD R19, R8, R19 ;  /* 0x0000001308137221 */ /* 0x000fca0000000000 */
[----:B------:R-:W-:Y:S01]  /*0270*/  STG.E desc[UR6][R2.64], R19 ;  /* 0x0000001302007986 */ /* 0x000fe2000c101906 */
[----:B------:R-:W-:Y:S05]  /*0280*/  EXIT ;  /* 0x000000000000794d */ /* 0x000fea0003800000 */
.L_x_0:
[----:B------:R-:W-:-:S00]  /*0290*/  BRA `(.L_x_0) ;  /* 0xfffffffc00fc7947 */ /* 0x000fc0000383ffff */
[----:B------:R-:W-:-:S00]  /*02a0*/  NOP ;  /* 0x0000000000007918 */ /* 0x000fc00000000000 */
        /* <DEDUP_REMOVED lines=13> */
.L_x_2:


//--------------------- .text._Z20windowSumNaiveKernelPKfPfi --------------------------
	.section	.text._Z20windowSumNaiveKernelPKfPfi,"ax",@progbits
	.align	128
        .global         _Z20windowSumNaiveKernelPKfPfi
        .type           _Z20windowSumNaiveKernelPKfPfi,@function
        .size           _Z20windowSumNaiveKernelPKfPfi,(.L_x_3 - _Z20windowSumNaiveKernelPKfPfi)
        .other          _Z20windowSumNaiveKernelPKfPfi,@"STO_CUDA_ENTRY STV_DEFAULT"
_Z20windowSumNaiveKernelPKfPfi:
.text._Z20windowSumNaiveKernelPKfPfi:
        /* <DEDUP_REMOVED lines=9> */
[----:B------:R-:W1:Y:S07]  /*0090*/  LDCU.64 UR4, c[0x0][0x358] ;  /* 0x00006b00ff0477ac */ /* 0x000e6e0008000a00 */
[----:B------:R-:W2:Y:S01]  /*00a0*/  LDC.64 R2, c[0x0][0x388] ;  /* 0x0000e200ff027b82 */ /* 0x000ea20000000a00 */
[----:B0-----:R-:W-:-:S05]  /*00b0*/  IMAD.WIDE R4, R7, 0x4, R4 ;  /* 0x0000000407047825 */ /* 0x001fca00078e0204 */
[----:B-1----:R-:W3:Y:S04]  /*00c0*/  LDG.E R0, desc[UR4][R4.64] ;  /* 0x0000000404007981 */ /* 0x002ee8000c1e1900 */
[----:B------:R-:W4:Y:S04]  /*00d0*/  LDG.E R9, desc[UR4][R4.64+0x4] ;  /* 0x0000040404097981 */ /* 0x000f28000c1e1900 */
[----:B------:R-:W5:Y:S04]  /*00e0*/  LDG.E R11, desc[UR4][R4.64+0x8] ;  /* 0x00000804040b7981 */ /* 0x000f68000c1e1900 */
[----:B------:R-:W5:Y:S04]  /*00f0*/  LDG.E R13, desc[UR4][R4.64+0xc] ;  /* 0x00000c04040d7981 */ /* 0x000f68000c1e1900 */
[----:B------:R-:W5:Y:S04]  /*0100*/  LDG.E R15, desc[UR4][R4.64+0x10] ;  /* 0x00001004040f7981 */ /* 0x000f68000c1e1900 */
[----:B------:R-:W5:Y:S04]  /*0110*/  LDG.E R17, desc[UR4][R4.64+0x14] ;  /* 0x0000140404117981 */ /* 0x000f68000c1e1900 */
[----:B------:R-:W5:Y:S01]  /*0120*/  LDG.E R19, desc[UR4][R4.64+0x18] ;  /* 0x0000180404137981 */ /* 0x000f62000c1e1900 */
[----:B--2---:R-:W-:-:S04]  /*0130*/  IMAD.WIDE R2, R7, 0x4, R2 ;  /* 0x0000000407027825 */ /* 0x004fc800078e0202 */
[----:B---3--:R-:W-:-:S04]  /*0140*/  FADD R0, RZ, R0 ;  /* 0x00000000ff007221 */ /* 0x008fc80000000000 */
[----:B----4-:R-:W-:-:S04]  /*0150*/  FADD R0, R0, R9 ;  /* 0x0000000900007221 */ /* 0x010fc80000000000 */
[----:B-----5:R-:W-:-:S04]  /*0160*/  FADD R0, R0, R11 ;  /* 0x0000000b00007221 */ /* 0x020fc80000000000 */
[----:B------:R-:W-:-:S04]  /*0170*/  FADD R0, R0, R13 ;  /* 0x0000000d00007221 */ /* 0x000fc80000000000 */
[----:B------:R-:W-:-:S04]  /*0180*/  FADD R0, R0, R15 ;  /* 0x0000000f00007221 */ /* 0x000fc80000000000 */
[----:B------:R-:W-:-:S04]  /*0190*/  FADD R0, R0, R17 ;  /* 0x0000001100007221 */ /* 0x000fc80000000000 */
[----:B------:R-:W-:-:S05]  /*01a0*/  FADD R19, R0, R19 ;  /* 0x0000001300137221 */ /* 0x000fca0000000000 */
[----:B------:R-:W-:Y:S01]  /*01b0*/  STG.E desc[UR4][R2.64], R19 ;  /* 0x0000001302007986 */ /* 0x000fe2000c101904 */
[----:B------:R-:W-:Y:S05]  /*01c0*/  EXIT ;  /* 0x000000000000794d */ /* 0x000fea0003800000 */
.L_x_1:
        /* <DEDUP_REMOVED lines=11> */
.L_x_3:


//--------------------- .nv.shared._Z15windowSumKernelPKfPfi --------------------------
	.section	.nv.shared._Z15windowSumKernelPKfPfi,"aw",@nobits
	.sectionflags	@""
	.align	4
.nv.shared._Z15windowSumKernelPKfPfi:
	.zero		3096


//--------------------- .nv.shared.reserved.0     --------------------------
	.section	.nv.shared.reserved.0,"aw",@nobits
	.weak		__nv_reservedSMEM_offset_0_alias
	.size		__nv_reservedSMEM_offset_0_alias, 0, 64
	.other		__nv_reservedSMEM_offset_0_alias,@"STO_CUDA_RESERVED_SHARED STV_DEFAULT"
__nv_reservedSMEM_offset_0_alias:
	.zero		0
	.zero		64


//--------------------- .nv.constant0._Z15windowSumKernelPKfPfi --------------------------
	.section	.nv.constant0._Z15windowSumKernelPKfPfi,"a",@progbits
	.sectionflags	@""
	.align	4
.nv.constant0._Z15windowSumKernelPKfPfi:
	.zero		916


//--------------------- .nv.constant0._Z20windowSumNaiveKernelPKfPfi --------------------------
	.section	.nv.constant0._Z20windowSumNaiveKernelPKfPfi,"a",@progbits
	.sectionflags	@""
	.align	4
.nv.constant0._Z20windowSumNaiveKernelPKfPfi:
	.zero		916


//--------------------- SYMBOLS --------------------------

	.type		.nv.reservedSmem.offset0,@object
	.size		.nv.reservedSmem.offset0,0x4
	.type		.nv.reservedSmem.cap,@object
	.size		.nv.reservedSmem.cap,0x4
